//
// Generated by NVIDIA NVVM Compiler
//
// Compiler Build ID: CL-36424714
// Cuda compilation tools, release 13.0, V13.0.88
// Based on NVVM 20.0.0
//

.version 9.0
.target sm_100
.address_size 64

	// .globl	_Z20KernelNeighbourColorPbPiS_iS0_
.extern .func  (.param .b32 func_retval0) vprintf
(
	.param .b64 vprintf_param_0,
	.param .b64 vprintf_param_1
)
;
.global .align 1 .b8 $str[58] = {83, 69, 65, 82, 67, 72, 32, 119, 111, 114, 107, 32, 37, 100, 32, 118, 101, 114, 116, 101, 120, 32, 108, 111, 99, 97, 108, 32, 37, 100, 44, 32, 118, 101, 114, 116, 101, 120, 32, 114, 101, 97, 108, 32, 37, 100, 44, 32, 99, 111, 108, 111, 114, 32, 37, 100, 10};
.global .align 1 .b8 $str$1[60] = {67, 72, 69, 67, 75, 32, 119, 111, 114, 107, 32, 37, 100, 32, 118, 101, 114, 116, 101, 120, 32, 108, 111, 99, 97, 108, 32, 37, 100, 44, 32, 118, 101, 114, 116, 101, 120, 32, 114, 101, 97, 108, 32, 37, 100, 44, 32, 110, 101, 119, 32, 119, 111, 114, 107, 32, 37, 100, 10};

.visible .entry _Z20KernelNeighbourColorPbPiS_iS0_(
	.param .u64 .ptr .align 1 _Z20KernelNeighbourColorPbPiS_iS0__param_0,
	.param .u64 .ptr .align 1 _Z20KernelNeighbourColorPbPiS_iS0__param_1,
	.param .u64 .ptr .align 1 _Z20KernelNeighbourColorPbPiS_iS0__param_2,
	.param .u32 _Z20KernelNeighbourColorPbPiS_iS0__param_3,
	.param .u64 .ptr .align 1 _Z20KernelNeighbourColorPbPiS_iS0__param_4
)
{
	.reg .pred 	%p<3>;
	.reg .b16 	%rs<3>;
	.reg .b32 	%r<14>;
	.reg .b32 	%f<2>;
	.reg .b64 	%rd<17>;

	ld.param.u64 	%rd3, [_Z20KernelNeighbourColorPbPiS_iS0__param_0];
	ld.param.u64 	%rd1, [_Z20KernelNeighbourColorPbPiS_iS0__param_1];
	ld.param.u64 	%rd2, [_Z20KernelNeighbourColorPbPiS_iS0__param_2];
	ld.param.u32 	%r4, [_Z20KernelNeighbourColorPbPiS_iS0__param_3];
	ld.param.u64 	%rd4, [_Z20KernelNeighbourColorPbPiS_iS0__param_4];
	cvta.to.global.u64 	%rd5, %rd3;
	cvta.to.global.u64 	%rd6, %rd4;
	mov.u32 	%r5, %ctaid.x;
	mov.u32 	%r6, %ntid.x;
	mov.u32 	%r7, %tid.x;
	mad.lo.s32 	%r8, %r5, %r6, %r7;
	div.u32 	%r9, %r8, %r4;
	cvt.rn.f32.u32 	%f1, %r9;
	cvt.rzi.s32.f32 	%r1, %f1;
	mul.lo.s32 	%r10, %r9, %r4;
	sub.s32 	%r2, %r8, %r10;
	mul.wide.s32 	%rd7, %r1, 4;
	add.s64 	%rd8, %rd6, %rd7;
	ld.global.u32 	%r11, [%rd8];
	mad.lo.s32 	%r12, %r11, %r4, %r2;
	cvt.s64.s32 	%rd9, %r12;
	add.s64 	%rd10, %rd5, %rd9;
	ld.global.u8 	%rs1, [%rd10];
	setp.eq.s16 	%p1, %rs1, 0;
	@%p1 bra 	$L__BB0_3;
	cvta.to.global.u64 	%rd11, %rd1;
	mul.wide.s32 	%rd12, %r2, 4;
	add.s64 	%rd13, %rd11, %rd12;
	ld.global.u32 	%r3, [%rd13];
	setp.eq.s32 	%p2, %r3, 0;
	@%p2 bra 	$L__BB0_3;
	mad.lo.s32 	%r13, %r1, %r4, %r3;
	cvt.s64.s32 	%rd14, %r13;
	cvta.to.global.u64 	%rd15, %rd2;
	add.s64 	%rd16, %rd15, %rd14;
	mov.b16 	%rs2, 1;
	st.global.u8 	[%rd16], %rs2;
$L__BB0_3:
	ret;

}
	// .globl	_Z17KernelSearchColorPiPbiiS_i
.visible .entry _Z17KernelSearchColorPiPbiiS_i(
	.param .u64 .ptr .align 1 _Z17KernelSearchColorPiPbiiS_i_param_0,
	.param .u64 .ptr .align 1 _Z17KernelSearchColorPiPbiiS_i_param_1,
	.param .u32 _Z17KernelSearchColorPiPbiiS_i_param_2,
	.param .u32 _Z17KernelSearchColorPiPbiiS_i_param_3,
	.param .u64 .ptr .align 1 _Z17KernelSearchColorPiPbiiS_i_param_4,
	.param .u32 _Z17KernelSearchColorPiPbiiS_i_param_5
)
{
	.local .align 16 .b8 	__local_depot1[16];
	.reg .b64 	%SP;
	.reg .b64 	%SPL;
	.reg .pred 	%p<6>;
	.reg .b16 	%rs<2>;
	.reg .b32 	%r<19>;
	.reg .b64 	%rd<17>;

	mov.u64 	%SPL, __local_depot1;
	cvta.local.u64 	%SP, %SPL;
	ld.param.u64 	%rd3, [_Z17KernelSearchColorPiPbiiS_i_param_0];
	ld.param.u64 	%rd4, [_Z17KernelSearchColorPiPbiiS_i_param_1];
	ld.param.u32 	%r7, [_Z17KernelSearchColorPiPbiiS_i_param_2];
	ld.param.u32 	%r9, [_Z17KernelSearchColorPiPbiiS_i_param_3];
	ld.param.u64 	%rd5, [_Z17KernelSearchColorPiPbiiS_i_param_4];
	ld.param.u32 	%r8, [_Z17KernelSearchColorPiPbiiS_i_param_5];
	mov.u32 	%r10, %ctaid.x;
	mov.u32 	%r11, %ntid.x;
	mov.u32 	%r12, %tid.x;
	mad.lo.s32 	%r1, %r10, %r11, %r12;
	setp.ge.s32 	%p1, %r1, %r9;
	@%p1 bra 	$L__BB1_8;
	cvta.to.global.u64 	%rd6, %rd3;
	cvta.to.global.u64 	%rd7, %rd5;
	mul.wide.s32 	%rd8, %r1, 4;
	add.s64 	%rd9, %rd7, %rd8;
	ld.global.u32 	%r2, [%rd9];
	add.s32 	%r3, %r2, %r8;
	setp.lt.s32 	%p2, %r7, 2;
	mul.wide.s32 	%rd10, %r3, 4;
	add.s64 	%rd1, %rd6, %rd10;
	@%p2 bra 	$L__BB1_6;
	mul.lo.s32 	%r4, %r7, %r1;
	cvta.to.global.u64 	%rd2, %rd4;
	mov.b32 	%r18, 1;
$L__BB1_3:
	add.s32 	%r14, %r18, %r4;
	cvt.s64.s32 	%rd11, %r14;
	add.s64 	%rd12, %rd2, %rd11;
	ld.global.u8 	%rs1, [%rd12];
	setp.ne.s16 	%p3, %rs1, 0;
	@%p3 bra 	$L__BB1_5;
	st.global.u32 	[%rd1], %r18;
	bra.uni 	$L__BB1_6;
$L__BB1_5:
	add.s32 	%r18, %r18, 1;
	setp.ne.s32 	%p4, %r18, %r7;
	@%p4 bra 	$L__BB1_3;
$L__BB1_6:
	setp.gt.s32 	%p5, %r1, 2;
	@%p5 bra 	$L__BB1_8;
	ld.global.u32 	%r15, [%rd1];
	add.u64 	%rd13, %SP, 0;
	add.u64 	%rd14, %SPL, 0;
	st.local.v4.u32 	[%rd14], {%r1, %r2, %r3, %r15};
	mov.u64 	%rd15, $str;
	cvta.global.u64 	%rd16, %rd15;
	{ // callseq 0, 0
	.param .b64 param0;
	st.param.b64 	[param0], %rd16;
	.param .b64 param1;
	st.param.b64 	[param1], %rd13;
	.param .b32 retval0;
	call.uni (retval0), 
	vprintf, 
	(
	param0, 
	param1
	);
	ld.param.b32 	%r16, [retval0];
	} // callseq 0
$L__BB1_8:
	ret;

}
	// .globl	_Z16KernelCheckColorPbPiiS0_S0_i
.visible .entry _Z16KernelCheckColorPbPiiS0_S0_i(
	.param .u64 .ptr .align 1 _Z16KernelCheckColorPbPiiS0_S0_i_param_0,
	.param .u64 .ptr .align 1 _Z16KernelCheckColorPbPiiS0_S0_i_param_1,
	.param .u32 _Z16KernelCheckColorPbPiiS0_S0_i_param_2,
	.param .u64 .ptr .align 1 _Z16KernelCheckColorPbPiiS0_S0_i_param_3,
	.param .u64 .ptr .align 1 _Z16KernelCheckColorPbPiiS0_S0_i_param_4,
	.param .u32 _Z16KernelCheckColorPbPiiS0_S0_i_param_5
)
{
	.local .align 16 .b8 	__local_depot2[16];
	.reg .b64 	%SP;
	.reg .b64 	%SPL;
	.reg .pred 	%p<6>;
	.reg .b16 	%rs<2>;
	.reg .b32 	%r<24>;
	.reg .b64 	%rd<22>;

	mov.u64 	%SPL, __local_depot2;
	cvta.local.u64 	%SP, %SPL;
	ld.param.u64 	%rd5, [_Z16KernelCheckColorPbPiiS0_S0_i_param_0];
	ld.param.u64 	%rd6, [_Z16KernelCheckColorPbPiiS0_S0_i_param_1];
	ld.param.u32 	%r9, [_Z16KernelCheckColorPbPiiS0_S0_i_param_2];
	ld.param.u64 	%rd7, [_Z16KernelCheckColorPbPiiS0_S0_i_param_3];
	ld.param.u64 	%rd8, [_Z16KernelCheckColorPbPiiS0_S0_i_param_4];
	ld.param.u32 	%r10, [_Z16KernelCheckColorPbPiiS0_S0_i_param_5];
	cvta.to.global.u64 	%rd1, %rd6;
	cvta.to.global.u64 	%rd9, %rd8;
	cvta.to.global.u64 	%rd10, %rd7;
	mov.u32 	%r12, %ctaid.x;
	mov.u32 	%r13, %ntid.x;
	mov.u32 	%r14, %tid.x;
	mad.lo.s32 	%r1, %r12, %r13, %r14;
	mul.wide.s32 	%rd11, %r1, 4;
	add.s64 	%rd12, %rd10, %rd11;
	ld.global.u32 	%r2, [%rd12];
	add.s32 	%r3, %r2, %r10;
	add.s64 	%rd2, %rd9, %rd11;
	mov.b32 	%r23, -1;
	st.global.u32 	[%rd2], %r23;
	add.s32 	%r22, %r2, 1;
	setp.ge.s32 	%p1, %r22, %r9;
	@%p1 bra 	$L__BB2_6;
	mul.lo.s32 	%r5, %r2, %r9;
	mul.wide.s32 	%rd13, %r3, 4;
	add.s64 	%rd3, %rd1, %rd13;
	cvta.to.global.u64 	%rd4, %rd5;
$L__BB2_2:
	add.s32 	%r15, %r22, %r5;
	cvt.s64.s32 	%rd14, %r15;
	add.s64 	%rd15, %rd4, %rd14;
	ld.global.u8 	%rs1, [%rd15];
	setp.eq.s16 	%p2, %rs1, 0;
	@%p2 bra 	$L__BB2_5;
	add.s32 	%r16, %r22, %r10;
	mul.wide.s32 	%rd16, %r16, 4;
	add.s64 	%rd17, %rd1, %rd16;
	ld.global.u32 	%r17, [%rd17];
	ld.global.u32 	%r18, [%rd3];
	setp.ne.s32 	%p3, %r17, %r18;
	@%p3 bra 	$L__BB2_5;
	st.global.u32 	[%rd2], %r2;
	mov.u32 	%r23, %r2;
	bra.uni 	$L__BB2_6;
$L__BB2_5:
	add.s32 	%r22, %r22, 1;
	setp.ne.s32 	%p4, %r22, %r9;
	@%p4 bra 	$L__BB2_2;
$L__BB2_6:
	setp.gt.s32 	%p5, %r1, 2;
	@%p5 bra 	$L__BB2_8;
	add.u64 	%rd18, %SP, 0;
	add.u64 	%rd19, %SPL, 0;
	st.local.v4.u32 	[%rd19], {%r1, %r2, %r3, %r23};
	mov.u64 	%rd20, $str$1;
	cvta.global.u64 	%rd21, %rd20;
	{ // callseq 1, 0
	.param .b64 param0;
	st.param.b64 	[param0], %rd21;
	.param .b64 param1;
	st.param.b64 	[param1], %rd18;
	.param .b32 retval0;
	call.uni (retval0), 
	vprintf, 
	(
	param0, 
	param1
	);
	ld.param.b32 	%r20, [retval0];
	} // callseq 1
$L__BB2_8:
	ret;

}
	// .globl	_Z15KernelBoolClearPbi
.visible .entry _Z15KernelBoolClearPbi(
	.param .u64 .ptr .align 1 _Z15KernelBoolClearPbi_param_0,
	.param .u32 _Z15KernelBoolClearPbi_param_1
)
{
	.reg .pred 	%p<2>;
	.reg .b16 	%rs<2>;
	.reg .b32 	%r<6>;
	.reg .b64 	%rd<5>;

	ld.param.u64 	%rd1, [_Z15KernelBoolClearPbi_param_0];
	ld.param.u32 	%r2, [_Z15KernelBoolClearPbi_param_1];
	mov.u32 	%r3, %ctaid.x;
	mov.u32 	%r4, %ntid.x;
	mov.u32 	%r5, %tid.x;
	mad.lo.s32 	%r1, %r3, %r4, %r5;
	setp.ge.s32 	%p1, %r1, %r2;
	@%p1 bra 	$L__BB3_2;
	cvta.to.global.u64 	%rd2, %rd1;
	cvt.s64.s32 	%rd3, %r1;
	add.s64 	%rd4, %rd2, %rd3;
	mov.b16 	%rs1, 0;
	st.global.u8 	[%rd4], %rs1;
$L__BB3_2:
	ret;

}


// ===== COMPILED SASS (sm_100) =====

	.target	sm_100

	.elftype	@"ET_EXEC"


//--------------------- .note.nv.tkinfo           --------------------------
	.section	.note.nv.tkinfo,"",@"SHT_NOTE"
	.sectionflags	@"SHF_NOTE_NV_TKINFO"
	.tkinfo
        /*0018*/ 	.word	0x00000002
        /*0030*/ 	.string	""
        /*0030*/ 	.string	"ptxas"
        /*0030*/ 	.string	"Cuda compilation tools, release 13.0, V13.0.88"
        /*0030*/ 	.string	"Build cuda_13.0.r13.0/compiler.36424714_0"
        /*0030*/ 	.string	"-arch sm_100 -m 64 "



//--------------------- .note.nv.cuinfo           --------------------------
	.section	.note.nv.cuinfo,"",@"SHT_NOTE"
	.sectionflags	@"SHF_NOTE_NV_CUINFO"
        /*0018*/ 	.short	0x0002
        /*001a*/ 	.short	0x0064
        /*001c*/ 	.short	0x0082
	.zero		2


//--------------------- .nv.info                  --------------------------
	.section	.nv.info,"",@"SHT_CUDA_INFO"
	.align	4


	//----- nvinfo : EIATTR_REGCOUNT
	.align		4
        /*0000*/ 	.byte	0x04, 0x2f
        /*0002*/ 	.short	(.L_3 - .L_2)
	.align		4
.L_2:
        /*0004*/ 	.word	index@(_Z20KernelNeighbourColorPbPiS_iS0_)
        /*0008*/ 	.word	0x0000000c


	//----- nvinfo : EIATTR_FRAME_SIZE
	.align		4
.L_3:
        /*000c*/ 	.byte	0x04, 0x11
        /*000e*/ 	.short	(.L_5 - .L_4)
	.align		4
.L_4:
        /*0010*/ 	.word	index@(_Z20KernelNeighbourColorPbPiS_iS0_)
        /*0014*/ 	.word	0x00000000


	//----- nvinfo : EIATTR_REGCOUNT
	.align		4
.L_5:
        /*0018*/ 	.byte	0x04, 0x2f
        /*001a*/ 	.short	(.L_7 - .L_6)
	.align		4
.L_6:
        /*001c*/ 	.word	index@(_Z17KernelSearchColorPiPbiiS_i)
        /*0020*/ 	.word	0x00000018


	//----- nvinfo : EIATTR_FRAME_SIZE
	.align		4
.L_7:
        /*0024*/ 	.byte	0x04, 0x11
        /*0026*/ 	.short	(.L_9 - .L_8)
	.align		4
.L_8:
        /*0028*/ 	.word	index@(_Z17KernelSearchColorPiPbiiS_i)
        /*002c*/ 	.word	0x00000010


	//----- nvinfo : EIATTR_REGCOUNT
	.align		4
.L_9:
        /*0030*/ 	.byte	0x04, 0x2f
        /*0032*/ 	.short	(.L_11 - .L_10)
	.align		4
.L_10:
        /*0034*/ 	.word	index@(_Z16KernelCheckColorPbPiiS0_S0_i)
        /*0038*/ 	.word	0x00000018


	//----- nvinfo : EIATTR_FRAME_SIZE
	.align		4
.L_11:
        /*003c*/ 	.byte	0x04, 0x11
        /*003e*/ 	.short	(.L_13 - .L_12)
	.align		4
.L_12:
        /*0040*/ 	.word	index@(_Z16KernelCheckColorPbPiiS0_S0_i)
        /*0044*/ 	.word	0x00000010


	//----- nvinfo : EIATTR_REGCOUNT
	.align		4
.L_13:
        /*0048*/ 	.byte	0x04, 0x2f
        /*004a*/ 	.short	(.L_15 - .L_14)
	.align		4
.L_14:
        /*004c*/ 	.word	index@(_Z15KernelBoolClearPbi)
        /*0050*/ 	.word	0x00000006


	//----- nvinfo : EIATTR_FRAME_SIZE
	.align		4
.L_15:
        /*0054*/ 	.byte	0x04, 0x11
        /*0056*/ 	.short	(.L_17 - .L_16)
	.align		4
.L_16:
        /*0058*/ 	.word	index@(_Z15KernelBoolClearPbi)
        /*005c*/ 	.word	0x00000000


	//----- nvinfo : EIATTR_MIN_STACK_SIZE
	.align		4
.L_17:
        /*0060*/ 	.byte	0x04, 0x12
        /*0062*/ 	.short	(.L_19 - .L_18)
	.align		4
.L_18:
        /*0064*/ 	.word	index@(_Z15KernelBoolClearPbi)
        /*0068*/ 	.word	0x00000000


	//----- nvinfo : EIATTR_MIN_STACK_SIZE
	.align		4
.L_19:
        /*006c*/ 	.byte	0x04, 0x12
        /*006e*/ 	.short	(.L_21 - .L_20)
	.align		4
.L_20:
        /*0070*/ 	.word	index@(_Z16KernelCheckColorPbPiiS0_S0_i)
        /*0074*/ 	.word	0x00000010


	//----- nvinfo : EIATTR_MIN_STACK_SIZE
	.align		4
.L_21:
        /*0078*/ 	.byte	0x04, 0x12
        /*007a*/ 	.short	(.L_23 - .L_22)
	.align		4
.L_22:
        /*007c*/ 	.word	index@(_Z17KernelSearchColorPiPbiiS_i)
        /*0080*/ 	.word	0x00000010


	//----- nvinfo : EIATTR_MIN_STACK_SIZE
	.align		4
.L_23:
        /*0084*/ 	.byte	0x04, 0x12
        /*0086*/ 	.short	(.L_25 - .L_24)
	.align		4
.L_24:
        /*0088*/ 	.word	index@(_Z20KernelNeighbourColorPbPiS_iS0_)
        /*008c*/ 	.word	0x00000000
.L_25:


//--------------------- .nv.compat                --------------------------
	.section	.nv.compat,"",@"SHT_CUDA_COMPAT_INFO"
	.align	4
        /*0000*/ 	.byte	0x02, 0x09, 0x00, 0x00, 0x02, 0x02, 0x01, 0x00, 0x02, 0x05, 0x05, 0x00, 0x03, 0x07, 0x01, 0x01
        /*0010*/ 	.byte	0x02, 0x03, 0x00, 0x00, 0x02, 0x06, 0x01, 0x00, 0x04, 0x0b, 0x08, 0x00, 0x09, 0x00, 0x00, 0x00
        /*0020*/ 	.byte	0x00, 0x00, 0x00, 0x00


//--------------------- .nv.info._Z15KernelBoolClearPbi --------------------------
	.section	.nv.info._Z15KernelBoolClearPbi,"",@"SHT_CUDA_INFO"
	.sectionflags	@""
	.align	4


	//----- nvinfo : EIATTR_CUDA_API_VERSION
	.align		4
        /*0000*/ 	.byte	0x04, 0x37
        /*0002*/ 	.short	(.L_27 - .L_26)
.L_26:
        /*0004*/ 	.word	0x00000082


	//----- nvinfo : EIATTR_KPARAM_INFO
	.align		4
.L_27:
        /*0008*/ 	.byte	0x04, 0x17
        /*000a*/ 	.short	(.L_29 - .L_28)
.L_28:
        /*000c*/ 	.word	0x00000000
        /*0010*/ 	.short	0x0001
        /*0012*/ 	.short	0x0008
        /*0014*/ 	.byte	0x00, 0xf0, 0x11, 0x00


	//----- nvinfo : EIATTR_KPARAM_INFO
	.align		4
.L_29:
        /*0018*/ 	.byte	0x04, 0x17
        /*001a*/ 	.short	(.L_31 - .L_30)
.L_30:
        /*001c*/ 	.word	0x00000000
        /*0020*/ 	.short	0x0000
        /*0022*/ 	.short	0x0000
        /*0024*/ 	.byte	0x00, 0xf5, 0x21, 0x00


	//----- nvinfo : EIATTR_SPARSE_MMA_MASK
	.align		4
.L_31:
        /*0028*/ 	.byte	0x03, 0x50
        /*002a*/ 	.short	0x0000


	//----- nvinfo : EIATTR_MAXREG_COUNT
	.align		4
        /*002c*/ 	.byte	0x03, 0x1b
        /*002e*/ 	.short	0x00ff


	//----- nvinfo : EIATTR_MERCURY_ISA_VERSION
	.align		4
        /*0030*/ 	.byte	0x03, 0x5f
        /*0032*/ 	.short	0x0101


	//----- nvinfo : EIATTR_VRC_CTA_INIT_COUNT
	.align		4
        /*0034*/ 	.byte	0x02, 0x4a
	.zero		1
	.zero		1


	//----- nvinfo : EIATTR_EXIT_INSTR_OFFSETS
	.align		4
        /*0038*/ 	.byte	0x04, 0x1c
        /*003a*/ 	.short	(.L_33 - .L_32)


	//   ....[0]....
.L_32:
        /*003c*/ 	.word	0x00000070


	//   ....[1]....
        /*0040*/ 	.word	0x000000d0


	//----- nvinfo : EIATTR_CBANK_PARAM_SIZE
	.align		4
.L_33:
        /*0044*/ 	.byte	0x03, 0x19
        /*0046*/ 	.short	0x000c


	//----- nvinfo : EIATTR_PARAM_CBANK
	.align		4
        /*0048*/ 	.byte	0x04, 0x0a
        /*004a*/ 	.short	(.L_35 - .L_34)
	.align		4
.L_34:
        /*004c*/ 	.word	index@(.nv.constant0._Z15KernelBoolClearPbi)
        /*0050*/ 	.short	0x0380
        /*0052*/ 	.short	0x000c


	//----- nvinfo : EIATTR_SW_WAR
	.align		4
.L_35:
        /*0054*/ 	.byte	0x04, 0x36
        /*0056*/ 	.short	(.L_37 - .L_36)
.L_36:
        /*0058*/ 	.word	0x00000008
.L_37:


//--------------------- .nv.info._Z16KernelCheckColorPbPiiS0_S0_i --------------------------
	.section	.nv.info._Z16KernelCheckColorPbPiiS0_S0_i,"",@"SHT_CUDA_INFO"
	.sectionflags	@""
	.align	4


	//----- nvinfo : EIATTR_CUDA_API_VERSION
	.align		4
        /*0000*/ 	.byte	0x04, 0x37
        /*0002*/ 	.short	(.L_39 - .L_38)
.L_38:
        /*0004*/ 	.word	0x00000082


	//----- nvinfo : EIATTR_KPARAM_INFO
	.align		4
.L_39:
        /*0008*/ 	.byte	0x04, 0x17
        /*000a*/ 	.short	(.L_41 - .L_40)
.L_40:
        /*000c*/ 	.word	0x00000000
        /*0010*/ 	.short	0x0005
        /*0012*/ 	.short	0x0028
        /*0014*/ 	.byte	0x00, 0xf0, 0x11, 0x00


	//----- nvinfo : EIATTR_KPARAM_INFO
	.align		4
.L_41:
        /*0018*/ 	.byte	0x04, 0x17
        /*001a*/ 	.short	(.L_43 - .L_42)
.L_42:
        /*001c*/ 	.word	0x00000000
        /*0020*/ 	.short	0x0004
        /*0022*/ 	.short	0x0020
        /*0024*/ 	.byte	0x00, 0xf5, 0x21, 0x00


	//----- nvinfo : EIATTR_KPARAM_INFO
	.align		4
.L_43:
        /*0028*/ 	.byte	0x04, 0x17
        /*002a*/ 	.short	(.L_45 - .L_44)
.L_44:
        /*002c*/ 	.word	0x00000000
        /*0030*/ 	.short	0x0003
        /*0032*/ 	.short	0x0018
        /*0034*/ 	.byte	0x00, 0xf5, 0x21, 0x00


	//----- nvinfo : EIATTR_KPARAM_INFO
	.align		4
.L_45:
        /*0038*/ 	.byte	0x04, 0x17
        /*003a*/ 	.short	(.L_47 - .L_46)
.L_46:
        /*003c*/ 	.word	0x00000000
        /*0040*/ 	.short	0x0002
        /*0042*/ 	.short	0x0010
        /*0044*/ 	.byte	0x00, 0xf0, 0x11, 0x00


	//----- nvinfo : EIATTR_KPARAM_INFO
	.align		4
.L_47:
        /*0048*/ 	.byte	0x04, 0x17
        /*004a*/ 	.short	(.L_49 - .L_48)
.L_48:
        /*004c*/ 	.word	0x00000000
        /*0050*/ 	.short	0x0001
        /*0052*/ 	.short	0x0008
        /*0054*/ 	.byte	0x00, 0xf5, 0x21, 0x00


	//----- nvinfo : EIATTR_KPARAM_INFO
	.align		4
.L_49:
        /*0058*/ 	.byte	0x04, 0x17
        /*005a*/ 	.short	(.L_51 - .L_50)
.L_50:
        /*005c*/ 	.word	0x00000000
        /*0060*/ 	.short	0x0000
        /*0062*/ 	.short	0x0000
        /*0064*/ 	.byte	0x00, 0xf5, 0x21, 0x00


	//----- nvinfo : EIATTR_SPARSE_MMA_MASK
	.align		4
.L_51:
        /*0068*/ 	.byte	0x03, 0x50
        /*006a*/ 	.short	0x0000


	//----- nvinfo : EIATTR_MAXREG_COUNT
	.align		4
        /*006c*/ 	.byte	0x03, 0x1b
        /*006e*/ 	.short	0x00ff


	//----- nvinfo : EIATTR_EXTERNS
	.align		4
        /*0070*/ 	.byte	0x04, 0x0f
        /*0072*/ 	.short	(.L_53 - .L_52)


	//   ....[0]....
	.align		4
.L_52:
        /*0074*/ 	.word	index@(vprintf)


	//----- nvinfo : EIATTR_MERCURY_ISA_VERSION
	.align		4
.L_53:
        /*0078*/ 	.byte	0x03, 0x5f
        /*007a*/ 	.short	0x0101


	//----- nvinfo : EIATTR_VRC_CTA_INIT_COUNT
	.align		4
        /*007c*/ 	.byte	0x02, 0x4a
	.zero		1
	.zero		1


	//----- nvinfo : EIATTR_SYSCALL_OFFSETS
	.align		4
        /*0080*/ 	.byte	0x04, 0x46
        /*0082*/ 	.short	(.L_55 - .L_54)


	//   ....[0]....
.L_54:
        /*0084*/ 	.word	0x00000400


	//----- nvinfo : EIATTR_EXIT_INSTR_OFFSETS
	.align		4
.L_55:
        /*0088*/ 	.byte	0x04, 0x1c
        /*008a*/ 	.short	(.L_57 - .L_56)


	//   ....[0]....
.L_56:
        /*008c*/ 	.word	0x00000380


	//   ....[1]....
        /*0090*/ 	.word	0x00000410


	//----- nvinfo : EIATTR_CRS_STACK_SIZE
	.align		4
.L_57:
        /*0094*/ 	.byte	0x04, 0x1e
        /*0096*/ 	.short	(.L_59 - .L_58)
.L_58:
        /*0098*/ 	.word	0x00000000


	//----- nvinfo : EIATTR_CBANK_PARAM_SIZE
	.align		4
.L_59:
        /*009c*/ 	.byte	0x03, 0x19
        /*009e*/ 	.short	0x002c


	//----- nvinfo : EIATTR_PARAM_CBANK
	.align		4
        /*00a0*/ 	.byte	0x04, 0x0a
        /*00a2*/ 	.short	(.L_61 - .L_60)
	.align		4
.L_60:
        /*00a4*/ 	.word	index@(.nv.constant0._Z16KernelCheckColorPbPiiS0_S0_i)
        /*00a8*/ 	.short	0x0380
        /*00aa*/ 	.short	0x002c


	//----- nvinfo : EIATTR_SW_WAR
	.align		4
.L_61:
        /*00ac*/ 	.byte	0x04, 0x36
        /*00ae*/ 	.short	(.L_63 - .L_62)
.L_62:
        /*00b0*/ 	.word	0x00000008
.L_63:


//--------------------- .nv.info._Z17KernelSearchColorPiPbiiS_i --------------------------
	.section	.nv.info._Z17KernelSearchColorPiPbiiS_i,"",@"SHT_CUDA_INFO"
	.sectionflags	@""
	.align	4


	//----- nvinfo : EIATTR_CUDA_API_VERSION
	.align		4
        /*0000*/ 	.byte	0x04, 0x37
        /*0002*/ 	.short	(.L_65 - .L_64)
.L_64:
        /*0004*/ 	.word	0x00000082


	//----- nvinfo : EIATTR_KPARAM_INFO
	.align		4
.L_65:
        /*0008*/ 	.byte	0x04, 0x17
        /*000a*/ 	.short	(.L_67 - .L_66)
.L_66:
        /*000c*/ 	.word	0x00000000
        /*0010*/ 	.short	0x0005
        /*0012*/ 	.short	0x0020
        /*0014*/ 	.byte	0x00, 0xf0, 0x11, 0x00


	//----- nvinfo : EIATTR_KPARAM_INFO
	.align		4
.L_67:
        /*0018*/ 	.byte	0x04, 0x17
        /*001a*/ 	.short	(.L_69 - .L_68)
.L_68:
        /*001c*/ 	.word	0x00000000
        /*0020*/ 	.short	0x0004
        /*0022*/ 	.short	0x0018
        /*0024*/ 	.byte	0x00, 0xf5, 0x21, 0x00


	//----- nvinfo : EIATTR_KPARAM_INFO
	.align		4
.L_69:
        /*0028*/ 	.byte	0x04, 0x17
        /*002a*/ 	.short	(.L_71 - .L_70)
.L_70:
        /*002c*/ 	.word	0x00000000
        /*0030*/ 	.short	0x0003
        /*0032*/ 	.short	0x0014
        /*0034*/ 	.byte	0x00, 0xf0, 0x11, 0x00


	//----- nvinfo : EIATTR_KPARAM_INFO
	.align		4
.L_71:
        /*0038*/ 	.byte	0x04, 0x17
        /*003a*/ 	.short	(.L_73 - .L_72)
.L_72:
        /*003c*/ 	.word	0x00000000
        /*0040*/ 	.short	0x0002
        /*0042*/ 	.short	0x0010
        /*0044*/ 	.byte	0x00, 0xf0, 0x11, 0x00


	//----- nvinfo : EIATTR_KPARAM_INFO
	.align		4
.L_73:
        /*0048*/ 	.byte	0x04, 0x17
        /*004a*/ 	.short	(.L_75 - .L_74)
.L_74:
        /*004c*/ 	.word	0x00000000
        /*0050*/ 	.short	0x0001
        /*0052*/ 	.short	0x0008
        /*0054*/ 	.byte	0x00, 0xf5, 0x21, 0x00


	//----- nvinfo : EIATTR_KPARAM_INFO
	.align		4
.L_75:
        /*0058*/ 	.byte	0x04, 0x17
        /*005a*/ 	.short	(.L_77 - .L_76)
.L_76:
        /*005c*/ 	.word	0x00000000
        /*0060*/ 	.short	0x0000
        /*0062*/ 	.short	0x0000
        /*0064*/ 	.byte	0x00, 0xf5, 0x21, 0x00


	//----- nvinfo : EIATTR_SPARSE_MMA_MASK
	.align		4
.L_77:
        /*0068*/ 	.byte	0x03, 0x50
        /*006a*/ 	.short	0x0000


	//----- nvinfo : EIATTR_MAXREG_COUNT
	.align		4
        /*006c*/ 	.byte	0x03, 0x1b
        /*006e*/ 	.short	0x00ff


	//----- nvinfo : EIATTR_EXTERNS
	.align		4
        /*0070*/ 	.byte	0x04, 0x0f
        /*0072*/ 	.short	(.L_79 - .L_78)


	//   ....[0]....
	.align		4
.L_78:
        /*0074*/ 	.word	index@(vprintf)


	//----- nvinfo : EIATTR_MERCURY_ISA_VERSION
	.align		4
.L_79:
        /*0078*/ 	.byte	0x03, 0x5f
        /*007a*/ 	.short	0x0101


	//----- nvinfo : EIATTR_VRC_CTA_INIT_COUNT
	.align		4
        /*007c*/ 	.byte	0x02, 0x4a
	.zero		1
	.zero		1


	//----- nvinfo : EIATTR_SYSCALL_OFFSETS
	.align		4
        /*0080*/ 	.byte	0x04, 0x46
        /*0082*/ 	.short	(.L_81 - .L_80)


	//   ....[0]....
.L_80:
        /*0084*/ 	.word	0x00000320


	//----- nvinfo : EIATTR_EXIT_INSTR_OFFSETS
	.align		4
.L_81:
        /*0088*/ 	.byte	0x04, 0x1c
        /*008a*/ 	.short	(.L_83 - .L_82)


	//   ....[0]....
.L_82:
        /*008c*/ 	.word	0x000000c0


	//   ....[1]....
        /*0090*/ 	.word	0x00000290


	//   ....[2]....
        /*0094*/ 	.word	0x00000330


	//----- nvinfo : EIATTR_CRS_STACK_SIZE
	.align		4
.L_83:
        /*0098*/ 	.byte	0x04, 0x1e
        /*009a*/ 	.short	(.L_85 - .L_84)
.L_84:
        /*009c*/ 	.word	0x00000000


	//----- nvinfo : EIATTR_CBANK_PARAM_SIZE
	.align		4
.L_85:
        /*00a0*/ 	.byte	0x03, 0x19
        /*00a2*/ 	.short	0x0024


	//----- nvinfo : EIATTR_PARAM_CBANK
	.align		4
        /*00a4*/ 	.byte	0x04, 0x0a
        /*00a6*/ 	.short	(.L_87 - .L_86)
	.align		4
.L_86:
        /*00a8*/ 	.word	index@(.nv.constant0._Z17KernelSearchColorPiPbiiS_i)
        /*00ac*/ 	.short	0x0380
        /*00ae*/ 	.short	0x0024


	//----- nvinfo : EIATTR_SW_WAR
	.align		4
.L_87:
        /*00b0*/ 	.byte	0x04, 0x36
        /*00b2*/ 	.short	(.L_89 - .L_88)
.L_88:
        /*00b4*/ 	.word	0x00000008
.L_89:


//--------------------- .nv.info._Z20KernelNeighbourColorPbPiS_iS0_ --------------------------
	.section	.nv.info._Z20KernelNeighbourColorPbPiS_iS0_,"",@"SHT_CUDA_INFO"
	.sectionflags	@""
	.align	4


	//----- nvinfo : EIATTR_CUDA_API_VERSION
	.align		4
        /*0000*/ 	.byte	0x04, 0x37
        /*0002*/ 	.short	(.L_91 - .L_90)
.L_90:
        /*0004*/ 	.word	0x00000082


	//----- nvinfo : EIATTR_KPARAM_INFO
	.align		4
.L_91:
        /*0008*/ 	.byte	0x04, 0x17
        /*000a*/ 	.short	(.L_93 - .L_92)
.L_92:
        /*000c*/ 	.word	0x00000000
        /*0010*/ 	.short	0x0004
        /*0012*/ 	.short	0x0020
        /*0014*/ 	.byte	0x00, 0xf5, 0x21, 0x00


	//----- nvinfo : EIATTR_KPARAM_INFO
	.align		4
.L_93:
        /*0018*/ 	.byte	0x04, 0x17
        /*001a*/ 	.short	(.L_95 - .L_94)
.L_94:
        /*001c*/ 	.word	0x00000000
        /*0020*/ 	.short	0x0003
        /*0022*/ 	.short	0x0018
        /*0024*/ 	.byte	0x00, 0xf0, 0x11, 0x00


	//----- nvinfo : EIATTR_KPARAM_INFO
	.align		4
.L_95:
        /*0028*/ 	.byte	0x04, 0x17
        /*002a*/ 	.short	(.L_97 - .L_96)
.L_96:
        /*002c*/ 	.word	0x00000000
        /*0030*/ 	.short	0x0002
        /*0032*/ 	.short	0x0010
        /*0034*/ 	.byte	0x00, 0xf5, 0x21, 0x00


	//----- nvinfo : EIATTR_KPARAM_INFO
	.align		4
.L_97:
        /*0038*/ 	.byte	0x04, 0x17
        /*003a*/ 	.short	(.L_99 - .L_98)
.L_98:
        /*003c*/ 	.word	0x00000000
        /*0040*/ 	.short	0x0001
        /*0042*/ 	.short	0x0008
        /*0044*/ 	.byte	0x00, 0xf5, 0x21, 0x00


	//----- nvinfo : EIATTR_KPARAM_INFO
	.align		4
.L_99:
        /*0048*/ 	.byte	0x04, 0x17
        /*004a*/ 	.short	(.L_101 - .L_100)
.L_100:
        /*004c*/ 	.word	0x00000000
        /*0050*/ 	.short	0x0000
        /*0052*/ 	.short	0x0000
        /*0054*/ 	.byte	0x00, 0xf5, 0x21, 0x00


	//----- nvinfo : EIATTR_SPARSE_MMA_MASK
	.align		4
.L_101:
        /*0058*/ 	.byte	0x03, 0x50
        /*005a*/ 	.short	0x0000


	//----- nvinfo : EIATTR_MAXREG_COUNT
	.align		4
        /*005c*/ 	.byte	0x03, 0x1b
        /*005e*/ 	.short	0x00ff


	//----- nvinfo : EIATTR_MERCURY_ISA_VERSION
	.align		4
        /*0060*/ 	.byte	0x03, 0x5f
        /*0062*/ 	.short	0x0101


	//----- nvinfo : EIATTR_VRC_CTA_INIT_COUNT
	.align		4
        /*0064*/ 	.byte	0x02, 0x4a
	.zero		1
	.zero		1


	//----- nvinfo : EIATTR_EXIT_INSTR_OFFSETS
	.align		4
        /*0068*/ 	.byte	0x04, 0x1c
        /*006a*/ 	.short	(.L_103 - .L_102)


	//   ....[0]....
.L_102:
        /*006c*/ 	.word	0x00000260


	//   ....[1]....
        /*0070*/ 	.word	0x000002b0


	//   ....[2]....
        /*0074*/ 	.word	0x00000320


	//----- nvinfo : EIATTR_CBANK_PARAM_SIZE
	.align		4
.L_103:
        /*0078*/ 	.byte	0x03, 0x19
        /*007a*/ 	.short	0x0028


	//----- nvinfo : EIATTR_PARAM_CBANK
	.align		4
        /*007c*/ 	.byte	0x04, 0x0a
        /*007e*/ 	.short	(.L_105 - .L_104)
	.align		4
.L_104:
        /*0080*/ 	.word	index@(.nv.constant0._Z20KernelNeighbourColorPbPiS_iS0_)
        /*0084*/ 	.short	0x0380
        /*0086*/ 	.short	0x0028


	//----- nvinfo : EIATTR_SW_WAR
	.align		4
.L_105:
        /*0088*/ 	.byte	0x04, 0x36
        /*008a*/ 	.short	(.L_107 - .L_106)
.L_106:
        /*008c*/ 	.word	0x00000008
.L_107:


//--------------------- .nv.callgraph             --------------------------
	.section	.nv.callgraph,"",@"SHT_CUDA_CALLGRAPH"
	.align	4
	.sectionentsize	8
	.align		4
        /*0000*/ 	.word	0x00000000
	.align		4
        /*0004*/ 	.word	0xffffffff
	.align		4
        /*0008*/ 	.word	index@(_Z16KernelCheckColorPbPiiS0_S0_i)
	.align		4
        /*000c*/ 	.word	index@(vprintf)
	.align		4
        /*0010*/ 	.word	index@(_Z17KernelSearchColorPiPbiiS_i)
	.align		4
        /*0014*/ 	.word	index@(vprintf)
	.align		4
        /*0018*/ 	.word	0x00000000
	.align		4
        /*001c*/ 	.word	0xfffffffe
	.align		4
        /*0020*/ 	.word	0x00000000
	.align		4
        /*0024*/ 	.word	0xfffffffd
	.align		4
        /*0028*/ 	.word	0x00000000
	.align		4
        /*002c*/ 	.word	0xfffffffc


//--------------------- .nv.constant4             --------------------------
	.section	.nv.constant4,"a",@progbits
	.align	8
	.align		8
.nv.constant4:
        /*0000*/ 	.dword	$str
	.align		8
        /*0008*/ 	.dword	$str$1
	.align		8
        /*0010*/ 	.dword	vprintf


//--------------------- .text._Z15KernelBoolClearPbi --------------------------
	.section	.text._Z15KernelBoolClearPbi,"ax",@progbits
	.align	128
        .global         _Z15KernelBoolClearPbi
        .type           _Z15KernelBoolClearPbi,@function
        .size           _Z15KernelBoolClearPbi,(.L_x_16 - _Z15KernelBoolClearPbi)
        .other          _Z15KernelBoolClearPbi,@"STO_CUDA_ENTRY STV_DEFAULT"
_Z15KernelBoolClearPbi:
.text._Z15KernelBoolClearPbi:
[----:B------:R-:W-:Y:S01]  /*0000*/  LDC R1, c[0x0][0x37c] ;  /* 0x0000df00ff017b82 */ /* 0x000fe20000000800 */
[----:B------:R-:W0:Y:S07]  /*0010*/  S2R R3, SR_TID.X ;  /* 0x0000000000037919 */ /* 0x000e2e0000002100 */
[----:B------:R-:W0:Y:S01]  /*0020*/  S2UR UR4, SR_CTAID.X ;  /* 0x00000000000479c3 */ /* 0x000e220000002500 */
[----:B------:R-:W1:Y:S07]  /*0030*/  LDCU UR5, c[0x0][0x388] ;  /* 0x00007100ff0577ac */ /* 0x000e6e0008000800 */
[----:B------:R-:W0:Y:S02]  /*0040*/  LDC R0, c[0x0][0x360] ;  /* 0x0000d800ff007b82 */ /* 0x000e240000000800 */
[----:B0-----:R-:W-:-:S05]  /*0050*/  IMAD R0, R0, UR4, R3 ;  /* 0x0000000400007c24 */ /* 0x001fca000f8e0203 */
[----:B-1----:R-:W-:-:S13]  /*0060*/  ISETP.GE.AND P0, PT, R0, UR5, PT ;  /* 0x0000000500007c0c */ /* 0x002fda000bf06270 */
[----:B------:R-:W-:Y:S05]  /*0070*/  @P0 EXIT ;  /* 0x000000000000094d */ /* 0x000fea0003800000 */
[----:B------:R-:W0:Y:S01]  /*0080*/  LDCU.64 UR6, c[0x0][0x380] ;  /* 0x00007000ff0677ac */ /* 0x000e220008000a00 */
[----:B------:R-:W1:Y:S01]  /*0090*/  LDCU.64 UR4, c[0x0][0x358] ;  /* 0x00006b00ff0477ac */ /* 0x000e620008000a00 */
[----:B0-----:R-:W-:-:S04]  /*00a0*/  IADD3 R2, P0, PT, R0, UR6, RZ ;  /* 0x0000000600027c10 */ /* 0x001fc8000ff1e0ff */
[----:B------:R-:W-:-:S05]  /*00b0*/  LEA.HI.X.SX32 R3, R0, UR7, 0x1, P0 ;  /* 0x0000000700037c11 */ /* 0x000fca00080f0eff */
[----:B-1----:R-:W-:Y:S01]  /*00c0*/  STG.E.U8 desc[UR4][R2.64], RZ ;  /* 0x000000ff02007986 */ /* 0x002fe2000c101104 */
[----:B------:R-:W-:Y:S05]  /*00d0*/  EXIT ;  /* 0x000000000000794d */ /* 0x000fea0003800000 */
.L_x_0:
[----:B------:R-:W-:-:S00]  /*00e0*/  BRA `(.L_x_0) ;  /* 0xfffffffc00fc7947 */ /* 0x000fc0000383ffff */
[----:B------:R-:W-:-:S00]  /*00f0*/  NOP ;  /* 0x0000000000007918 */ /* 0x000fc00000000000 */
        /* <DEDUP_REMOVED lines=8> */
.L_x_16:


//--------------------- .text._Z16KernelCheckColorPbPiiS0_S0_i --------------------------
	.section	.text._Z16KernelCheckColorPbPiiS0_S0_i,"ax",@progbits
	.align	128
        .global         _Z16KernelCheckColorPbPiiS0_S0_i
        .type           _Z16KernelCheckColorPbPiiS0_S0_i,@function
        .size           _Z16KernelCheckColorPbPiiS0_S0_i,(.L_x_17 - _Z16KernelCheckColorPbPiiS0_S0_i)
        .other          _Z16KernelCheckColorPbPiiS0_S0_i,@"STO_CUDA_ENTRY STV_DEFAULT"
_Z16KernelCheckColorPbPiiS0_S0_i:
.text._Z16KernelCheckColorPbPiiS0_S0_i:
[----:B------:R-:W0:Y:S01]  /*0000*/  LDC R1, c[0x0][0x37c] ;  /* 0x0000df00ff017b82 */ /* 0x000e220000000800 */
[----:B------:R-:W1:Y:S01]  /*0010*/  S2R R3, SR_TID.X ;  /* 0x0000000000037919 */ /* 0x000e620000002100 */
[----:B------:R-:W2:Y:S06]  /*0020*/  LDCU UR7, c[0x0][0x2fc] ;  /* 0x00005f80ff0777ac */ /* 0x000eac0008000800 */
[----:B------:R-:W1:Y:S01]  /*0030*/  S2UR UR6, SR_CTAID.X ;  /* 0x00000000000679c3 */ /* 0x000e620000002500 */
[----:B0-----:R-:W-:Y:S01]  /*0040*/  VIADD R1, R1, 0xfffffff0 ;  /* 0xfffffff001017836 */ /* 0x001fe20000000000 */
[----:B------:R-:W0:Y:S01]  /*0050*/  LDCU.64 UR4, c[0x0][0x358] ;  /* 0x00006b00ff0477ac */ /* 0x000e220008000a00 */
[----:B------:R-:W3:Y:S05]  /*0060*/  LDCU UR9, c[0x0][0x390] ;  /* 0x00007200ff0977ac */ /* 0x000eea0008000800 */
[----:B------:R-:W1:Y:S08]  /*0070*/  LDC R8, c[0x0][0x360] ;  /* 0x0000d800ff087b82 */ /* 0x000e700000000800 */
[----:B------:R-:W4:Y:S01]  /*0080*/  LDC.64 R4, c[0x0][0x398] ;  /* 0x0000e600ff047b82 */ /* 0x000f220000000a00 */
[----:B------:R-:W-:Y:S01]  /*0090*/  IMAD.MOV.U32 R13, RZ, RZ, -0x1 ;  /* 0xffffffffff0d7424 */ /* 0x000fe200078e00ff */
[----:B------:R-:W5:Y:S01]  /*00a0*/  LDCU UR8, c[0x0][0x3a8] ;  /* 0x00007500ff0877ac */ /* 0x000f620008000800 */
[----:B------:R-:W0:Y:S01]  /*00b0*/  LDCU UR12, c[0x0][0x3a8] ;  /* 0x00007500ff0c77ac */ /* 0x000e220008000800 */
[----:B------:R-:W0:Y:S01]  /*00c0*/  LDCU.64 UR10, c[0x0][0x380] ;  /* 0x00007000ff0a77ac */ /* 0x000e220008000a00 */
[----:B-1----:R-:W-:-:S03]  /*00d0*/  IMAD R8, R8, UR6, R3 ;  /* 0x0000000608087c24 */ /* 0x002fc6000f8e0203 */
[----:B------:R-:W1:Y:S01]  /*00e0*/  LDC.64 R2, c[0x0][0x3a0] ;  /* 0x0000e800ff027b82 */ /* 0x000e620000000a00 */
[----:B----4-:R-:W-:-:S05]  /*00f0*/  IMAD.WIDE R4, R8, 0x4, R4 ;  /* 0x0000000408047825 */ /* 0x010fca00078e0204 */
[----:B0-----:R-:W4:Y:S01]  /*0100*/  LDG.E R9, desc[UR4][R4.64] ;  /* 0x0000000404097981 */ /* 0x001f22000c1e1900 */
[----:B------:R-:W0:Y:S01]  /*0110*/  LDCU UR6, c[0x0][0x2f8] ;  /* 0x00005f00ff0677ac */ /* 0x000e220008000800 */
[----:B------:R-:W-:Y:S01]  /*0120*/  BSSY.RECONVERGENT B0, `(.L_x_1) ;  /* 0x0000023000007945 */ /* 0x000fe20003800200 */
[----:B------:R-:W-:Y:S02]  /*0130*/  IMAD.MOV.U32 R11, RZ, RZ, -0x1 ;  /* 0xffffffffff0b7424 */ /* 0x000fe400078e00ff */
[----:B-1----:R-:W-:-:S05]  /*0140*/  IMAD.WIDE R2, R8, 0x4, R2 ;  /* 0x0000000408027825 */ /* 0x002fca00078e0202 */
[----:B------:R1:W-:Y:S01]  /*0150*/  STG.E desc[UR4][R2.64], R13 ;  /* 0x0000000d02007986 */ /* 0x0003e2000c101904 */
[----:B0-----:R-:W-:-:S04]  /*0160*/  IADD3 R6, P1, PT, R1, UR6, RZ ;  /* 0x0000000601067c10 */ /* 0x001fc8000ff3e0ff */
[----:B--2---:R-:W-:Y:S02]  /*0170*/  IADD3.X R7, PT, PT, RZ, UR7, RZ, P1, !PT ;  /* 0x00000007ff077c10 */ /* 0x004fe40008ffe4ff */
[C---:B----4-:R-:W-:Y:S01]  /*0180*/  IADD3 R0, PT, PT, R9.reuse, 0x1, RZ ;  /* 0x0000000109007810 */ /* 0x050fe20007ffe0ff */
[----:B-----5:R-:W-:-:S03]  /*0190*/  VIADD R10, R9, UR8 ;  /* 0x00000008090a7c36 */ /* 0x020fc60008000000 */
[----:B---3--:R-:W-:-:S13]  /*01a0*/  ISETP.GE.AND P0, PT, R0, UR9, PT ;  /* 0x0000000900007c0c */ /* 0x008fda000bf06270 */
[----:B-1----:R-:W-:Y:S05]  /*01b0*/  @P0 BRA `(.L_x_2) ;  /* 0x0000000000640947 */ /* 0x002fea0003800000 */
[----:B------:R-:W0:Y:S08]  /*01c0*/  LDC.64 R12, c[0x0][0x388] ;  /* 0x0000e200ff0c7b82 */ /* 0x000e300000000a00 */
[----:B------:R-:W1:Y:S08]  /*01d0*/  LDC R19, c[0x0][0x390] ;  /* 0x0000e400ff137b82 */ /* 0x000e700000000800 */
[----:B------:R-:W2:Y:S01]  /*01e0*/  LDC.64 R4, c[0x0][0x388] ;  /* 0x0000e200ff047b82 */ /* 0x000ea20000000a00 */
[----:B0-----:R-:W-:-:S07]  /*01f0*/  IMAD.WIDE R12, R10, 0x4, R12 ;  /* 0x000000040a0c7825 */ /* 0x001fce00078e020c */
.L_x_6:
[----:B-1----:R-:W-:-:S05]  /*0200*/  IMAD R15, R9, R19, R0 ;  /* 0x00000013090f7224 */ /* 0x002fca00078e0200 */
[----:B------:R-:W-:-:S04]  /*0210*/  IADD3 R14, P0, PT, R15, UR10, RZ ;  /* 0x0000000a0f0e7c10 */ /* 0x000fc8000ff1e0ff */
[----:B------:R-:W-:-:S05]  /*0220*/  LEA.HI.X.SX32 R15, R15, UR11, 0x1, P0 ;  /* 0x0000000b0f0f7c11 */ /* 0x000fca00080f0eff */
[----:B------:R-:W3:Y:S01]  /*0230*/  LDG.E.U8 R14, desc[UR4][R14.64] ;  /* 0x000000040e0e7981 */ /* 0x000ee2000c1e1100 */
[----:B------:R-:W-:Y:S01]  /*0240*/  BSSY.RELIABLE B1, `(.L_x_3) ;  /* 0x000000a000017945 */ /* 0x000fe20003800100 */
[----:B---3--:R-:W-:-:S13]  /*0250*/  ISETP.NE.AND P0, PT, R14, RZ, PT ;  /* 0x000000ff0e00720c */ /* 0x008fda0003f05270 */
[----:B------:R-:W-:Y:S05]  /*0260*/  @!P0 BRA `(.L_x_4) ;  /* 0x00000000001c8947 */ /* 0x000fea0003800000 */
[----:B------:R-:W-:Y:S01]  /*0270*/  IADD3 R15, PT, PT, R0, UR12, RZ ;  /* 0x0000000c000f7c10 */ /* 0x000fe2000fffe0ff */
[----:B------:R-:W3:Y:S04]  /*0280*/  LDG.E R17, desc[UR4][R12.64] ;  /* 0x000000040c117981 */ /* 0x000ee8000c1e1900 */
[----:B--2---:R-:W-:-:S06]  /*0290*/  IMAD.WIDE R14, R15, 0x4, R4 ;  /* 0x000000040f0e7825 */ /* 0x004fcc00078e0204 */
[----:B------:R-:W3:Y:S02]  /*02a0*/  LDG.E R14, desc[UR4][R14.64] ;  /* 0x000000040e0e7981 */ /* 0x000ee4000c1e1900 */
[----:B---3--:R-:W-:-:S13]  /*02b0*/  ISETP.NE.AND P0, PT, R14, R17, PT ;  /* 0x000000110e00720c */ /* 0x008fda0003f05270 */
[----:B------:R-:W-:Y:S05]  /*02c0*/  @!P0 BREAK.RELIABLE B1 ;  /* 0x0000000000018942 */ /* 0x000fea0003800100 */
[----:B------:R-:W-:Y:S05]  /*02d0*/  @!P0 BRA `(.L_x_5) ;  /* 0x0000000000148947 */ /* 0x000fea0003800000 */
.L_x_4:
[----:B------:R-:W-:Y:S05]  /*02e0*/  BSYNC.RELIABLE B1 ;  /* 0x0000000000017941 */ /* 0x000fea0003800100 */
.L_x_3:
[----:B------:R-:W-:-:S05]  /*02f0*/  VIADD R0, R0, 0x1 ;  /* 0x0000000100007836 */ /* 0x000fca0000000000 */
[----:B------:R-:W-:-:S13]  /*0300*/  ISETP.NE.AND P0, PT, R0, R19, PT ;  /* 0x000000130000720c */ /* 0x000fda0003f05270 */
[----:B------:R-:W-:Y:S05]  /*0310*/  @P0 BRA `(.L_x_6) ;  /* 0xfffffffc00b80947 */ /* 0x000fea000383ffff */
[----:B------:R-:W-:Y:S05]  /*0320*/  BRA `(.L_x_2) ;  /* 0x0000000000087947 */ /* 0x000fea0003800000 */
.L_x_5:
[----:B------:R0:W-:Y:S01]  /*0330*/  STG.E desc[UR4][R2.64], R9 ;  /* 0x0000000902007986 */ /* 0x0001e2000c101904 */
[----:B------:R-:W-:-:S07]  /*0340*/  MOV R11, R9 ;  /* 0x00000009000b7202 */ /* 0x000fce0000000f00 */
.L_x_2:
[----:B------:R-:W-:Y:S05]  /*0350*/  BSYNC.RECONVERGENT B0 ;  /* 0x0000000000007941 */ /* 0x000fea0003800200 */
.L_x_1:
[----:B------:R-:W-:Y:S05]  /*0360*/  WARPSYNC.ALL ;  /* 0x0000000000007948 */ /* 0x000fea0003800000 */
[----:B------:R-:W-:-:S13]  /*0370*/  ISETP.GT.AND P0, PT, R8, 0x2, PT ;  /* 0x000000020800780c */ /* 0x000fda0003f04270 */
[----:B------:R-:W-:Y:S05]  /*0380*/  @P0 EXIT ;  /* 0x000000000000094d */ /* 0x000fea0003800000 */
[----:B------:R-:W-:Y:S01]  /*0390*/  MOV R0, 0x10 ;  /* 0x0000001000007802 */ /* 0x000fe20000000f00 */
[----:B------:R1:W-:Y:S01]  /*03a0*/  STL.128 [R1], R8 ;  /* 0x0000000801007387 */ /* 0x0003e20000100c00 */
[----:B------:R-:W2:Y:S02]  /*03b0*/  LDCU.64 UR4, c[0x4][0x8] ;  /* 0x01000100ff0477ac */ /* 0x000ea40008000a00 */
[----:B0-----:R1:W0:Y:S01]  /*03c0*/  LDC.64 R2, c[0x4][R0] ;  /* 0x0100000000027b82 */ /* 0x0012220000000a00 */
[----:B--2---:R-:W-:Y:S01]  /*03d0*/  IMAD.U32 R4, RZ, RZ, UR4 ;  /* 0x00000004ff047e24 */ /* 0x004fe2000f8e00ff */
[----:B-1----:R-:W-:-:S07]  /*03e0*/  MOV R5, UR5 ;  /* 0x0000000500057c02 */ /* 0x002fce0008000f00 */
[----:B------:R-:W-:-:S07]  /*03f0*/  LEPC R20, `(.L_x_7) ;  /* 0x000000001014794e */ /* 0x000fce0000000000 */
[----:B0-----:R-:W-:Y:S05]  /*0400*/  CALL.ABS.NOINC R2 ;  /* 0x0000000002007343 */ /* 0x001fea0003c00000 */
.L_x_7:
[----:B------:R-:W-:Y:S05]  /*0410*/  EXIT ;  /* 0x000000000000794d */ /* 0x000fea0003800000 */
.L_x_8:
        /* <DEDUP_REMOVED lines=14> */
.L_x_17:


//--------------------- .text._Z17KernelSearchColorPiPbiiS_i --------------------------
	.section	.text._Z17KernelSearchColorPiPbiiS_i,"ax",@progbits
	.align	128
        .global         _Z17KernelSearchColorPiPbiiS_i
        .type           _Z17KernelSearchColorPiPbiiS_i,@function
        .size           _Z17KernelSearchColorPiPbiiS_i,(.L_x_18 - _Z17KernelSearchColorPiPbiiS_i)
        .other          _Z17KernelSearchColorPiPbiiS_i,@"STO_CUDA_ENTRY STV_DEFAULT"
_Z17KernelSearchColorPiPbiiS_i:
.text._Z17KernelSearchColorPiPbiiS_i:
[----:B------:R-:W0:Y:S01]  /*0000*/  LDC R1, c[0x0][0x37c] ;  /* 0x0000df00ff017b82 */ /* 0x000e220000000800 */
[----:B------:R-:W1:Y:S01]  /*0010*/  S2R R3, SR_TID.X ;  /* 0x0000000000037919 */ /* 0x000e620000002100 */
[----:B------:R-:W2:Y:S06]  /*0020*/  LDCU UR5, c[0x0][0x2fc] ;  /* 0x00005f80ff0577ac */ /* 0x000eac0008000800 */
[----:B------:R-:W1:Y:S01]  /*0030*/  S2UR UR6, SR_CTAID.X ;  /* 0x00000000000679c3 */ /* 0x000e620000002500 */
[----:B0-----:R-:W-:Y:S01]  /*0040*/  VIADD R1, R1, 0xfffffff0 ;  /* 0xfffffff001017836 */ /* 0x001fe20000000000 */
[----:B------:R-:W0:Y:S01]  /*0050*/  LDCU UR7, c[0x0][0x394] ;  /* 0x00007280ff0777ac */ /* 0x000e220008000800 */
[----:B------:R-:W3:Y:S05]  /*0060*/  LDCU UR4, c[0x0][0x2f8] ;  /* 0x00005f00ff0477ac */ /* 0x000eea0008000800 */
[----:B------:R-:W1:Y:S01]  /*0070*/  LDC R8, c[0x0][0x360] ;  /* 0x0000d800ff087b82 */ /* 0x000e620000000800 */
[----:B---3--:R-:W-:-:S05]  /*0080*/  IADD3 R6, P1, PT, R1, UR4, RZ ;  /* 0x0000000401067c10 */ /* 0x008fca000ff3e0ff */
[----:B--2---:R-:W-:Y:S02]  /*0090*/  IMAD.X R7, RZ, RZ, UR5, P1 ;  /* 0x00000005ff077e24 */ /* 0x004fe400088e06ff */
[----:B-1----:R-:W-:-:S05]  /*00a0*/  IMAD R8, R8, UR6, R3 ;  /* 0x0000000608087c24 */ /* 0x002fca000f8e0203 */
[----:B0-----:R-:W-:-:S13]  /*00b0*/  ISETP.GE.AND P0, PT, R8, UR7, PT ;  /* 0x0000000708007c0c */ /* 0x001fda000bf06270 */
[----:B------:R-:W-:Y:S05]  /*00c0*/  @P0 EXIT ;  /* 0x000000000000094d */ /* 0x000fea0003800000 */
[----:B------:R-:W0:Y:S01]  /*00d0*/  LDC.64 R4, c[0x0][0x398] ;  /* 0x0000e600ff047b82 */ /* 0x000e220000000a00 */
[----:B------:R-:W1:Y:S01]  /*00e0*/  LDCU.64 UR4, c[0x0][0x358] ;  /* 0x00006b00ff0477ac */ /* 0x000e620008000a00 */
[----:B------:R-:W2:Y:S06]  /*00f0*/  LDCU UR7, c[0x0][0x390] ;  /* 0x00007200ff0777ac */ /* 0x000eac0008000800 */
[----:B------:R-:W3:Y:S01]  /*0100*/  LDC.64 R2, c[0x0][0x380] ;  /* 0x0000e000ff027b82 */ /* 0x000ee20000000a00 */
[----:B------:R-:W4:Y:S01]  /*0110*/  LDCU UR6, c[0x0][0x3a0] ;  /* 0x00007400ff0677ac */ /* 0x000f220008000800 */
[----:B0-----:R-:W-:-:S05]  /*0120*/  IMAD.WIDE R4, R8, 0x4, R4 ;  /* 0x0000000408047825 */ /* 0x001fca00078e0204 */
[----:B-1----:R-:W4:Y:S01]  /*0130*/  LDG.E R9, desc[UR4][R4.64] ;  /* 0x0000000404097981 */ /* 0x002f22000c1e1900 */
[----:B--2---:R-:W-:Y:S01]  /*0140*/  UISETP.GE.AND UP0, UPT, UR7, 0x2, UPT ;  /* 0x000000020700788c */ /* 0x004fe2000bf06270 */
[----:B----4-:R-:W-:-:S04]  /*0150*/  VIADD R10, R9, UR6 ;  /* 0x00000006090a7c36 */ /* 0x010fc80008000000 */
[----:B---3--:R-:W-:-:S04]  /*0160*/  IMAD.WIDE R2, R10, 0x4, R2 ;  /* 0x000000040a027825 */ /* 0x008fc800078e0202 */
[----:B------:R-:W-:Y:S05]  /*0170*/  BRA.U !UP0, `(.L_x_9) ;  /* 0x0000000108407547 */ /* 0x000fea000b800000 */
[----:B------:R-:W0:Y:S01]  /*0180*/  LDC R0, c[0x0][0x390] ;  /* 0x0000e400ff007b82 */ /* 0x000e220000000800 */
[----:B------:R-:W-:Y:S01]  /*0190*/  HFMA2 R11, -RZ, RZ, 0, 5.9604644775390625e-08 ;  /* 0x00000001ff0b7431 */ /* 0x000fe200000001ff */
[----:B------:R-:W-:Y:S01]  /*01a0*/  BSSY.RECONVERGENT B0, `(.L_x_9) ;  /* 0x000000d000007945 */ /* 0x000fe20003800200 */
[----:B------:R-:W1:Y:S05]  /*01b0*/  LDCU.64 UR6, c[0x0][0x388] ;  /* 0x00007100ff0677ac */ /* 0x000e6a0008000a00 */
.L_x_11:
[----:B0-----:R-:W-:-:S05]  /*01c0*/  IMAD R5, R8, R0, R11 ;  /* 0x0000000008057224 */ /* 0x001fca00078e020b */
[----:B-1----:R-:W-:-:S04]  /*01d0*/  IADD3 R4, P0, PT, R5, UR6, RZ ;  /* 0x0000000605047c10 */ /* 0x002fc8000ff1e0ff */
[----:B------:R-:W-:-:S05]  /*01e0*/  LEA.HI.X.SX32 R5, R5, UR7, 0x1, P0 ;  /* 0x0000000705057c11 */ /* 0x000fca00080f0eff */
[----:B------:R-:W2:Y:S02]  /*01f0*/  LDG.E.U8 R4, desc[UR4][R4.64] ;  /* 0x0000000404047981 */ /* 0x000ea4000c1e1100 */
[----:B--2---:R-:W-:-:S13]  /*0200*/  ISETP.NE.AND P0, PT, R4, RZ, PT ;  /* 0x000000ff0400720c */ /* 0x004fda0003f05270 */
[----:B------:R-:W-:Y:S05]  /*0210*/  @!P0 BRA `(.L_x_10) ;  /* 0x0000000000108947 */ /* 0x000fea0003800000 */
[----:B------:R-:W-:-:S05]  /*0220*/  VIADD R11, R11, 0x1 ;  /* 0x000000010b0b7836 */ /* 0x000fca0000000000 */
[----:B------:R-:W-:-:S13]  /*0230*/  ISETP.NE.AND P0, PT, R11, R0, PT ;  /* 0x000000000b00720c */ /* 0x000fda0003f05270 */
[----:B------:R-:W-:Y:S05]  /*0240*/  @P0 BRA `(.L_x_11) ;  /* 0xfffffffc00dc0947 */ /* 0x000fea000383ffff */
[----:B------:R-:W-:Y:S05]  /*0250*/  BRA `(.L_x_12) ;  /* 0x0000000000047947 */ /* 0x000fea0003800000 */
.L_x_10:
[----:B------:R0:W-:Y:S02]  /*0260*/  STG.E desc[UR4][R2.64], R11 ;  /* 0x0000000b02007986 */ /* 0x0001e4000c101904 */
.L_x_12:
[----:B------:R-:W-:Y:S05]  /*0270*/  BSYNC.RECONVERGENT B0 ;  /* 0x0000000000007941 */ /* 0x000fea0003800200 */
.L_x_9:
[----:B------:R-:W-:-:S13]  /*0280*/  ISETP.GT.AND P0, PT, R8, 0x2, PT ;  /* 0x000000020800780c */ /* 0x000fda0003f04270 */
[----:B------:R-:W-:Y:S05]  /*0290*/  @P0 EXIT ;  /* 0x000000000000094d */ /* 0x000fea0003800000 */
[----:B0-----:R-:W2:Y:S01]  /*02a0*/  LDG.E R11, desc[UR4][R2.64] ;  /* 0x00000004020b7981 */ /* 0x001ea2000c1e1900 */
[----:B------:R-:W-:Y:S01]  /*02b0*/  MOV R0, 0x10 ;  /* 0x0000001000007802 */ /* 0x000fe20000000f00 */
[----:B------:R-:W0:Y:S03]  /*02c0*/  LDCU.64 UR4, c[0x4][URZ] ;  /* 0x01000000ff0477ac */ /* 0x000e260008000a00 */
[----:B------:R1:W3:Y:S01]  /*02d0*/  LDC.64 R12, c[0x4][R0] ;  /* 0x01000000000c7b82 */ /* 0x0002e20000000a00 */
[----:B0-----:R-:W-:Y:S01]  /*02e0*/  IMAD.U32 R4, RZ, RZ, UR4 ;  /* 0x00000004ff047e24 */ /* 0x001fe2000f8e00ff */
[----:B------:R-:W-:Y:S01]  /*02f0*/  MOV R5, UR5 ;  /* 0x0000000500057c02 */ /* 0x000fe20008000f00 */
[----:B--23--:R1:W-:Y:S06]  /*0300*/  STL.128 [R1], R8 ;  /* 0x0000000801007387 */ /* 0x00c3ec0000100c00 */
[----:B------:R-:W-:-:S07]  /*0310*/  LEPC R20, `(.L_x_13) ;  /* 0x000000001014794e */ /* 0x000fce0000000000 */
[----:B-1----:R-:W-:Y:S05]  /*0320*/  CALL.ABS.NOINC R12 ;  /* 0x000000000c007343 */ /* 0x002fea0003c00000 */
.L_x_13:
[----:B------:R-:W-:Y:S05]  /*0330*/  EXIT ;  /* 0x000000000000794d */ /* 0x000fea0003800000 */
.L_x_14:
        /* <DEDUP_REMOVED lines=12> */
.L_x_18:


//--------------------- .text._Z20KernelNeighbourColorPbPiS_iS0_ --------------------------
	.section	.text._Z20KernelNeighbourColorPbPiS_iS0_,"ax",@progbits
	.align	128
        .global         _Z20KernelNeighbourColorPbPiS_iS0_
        .type           _Z20KernelNeighbourColorPbPiS_iS0_,@function
        .size           _Z20KernelNeighbourColorPbPiS_iS0_,(.L_x_19 - _Z20KernelNeighbourColorPbPiS_iS0_)
        .other          _Z20KernelNeighbourColorPbPiS_iS0_,@"STO_CUDA_ENTRY STV_DEFAULT"
_Z20KernelNeighbourColorPbPiS_iS0_:
.text._Z20KernelNeighbourColorPbPiS_iS0_:
[----:B------:R-:W-:Y:S01]  /*0000*/  LDC R1, c[0x0][0x37c] ;  /* 0x0000df00ff017b82 */ /* 0x000fe20000000800 */
[----:B------:R-:W0:Y:S01]  /*0010*/  LDCU UR6, c[0x0][0x398] ;  /* 0x00007300ff0677ac */ /* 0x000e220008000800 */
[----:B------:R-:W1:Y:S06]  /*0020*/  S2R R5, SR_TID.X ;  /* 0x0000000000057919 */ /* 0x000e6c0000002100 */
[----:B------:R-:W1:Y:S01]  /*0030*/  S2UR UR4, SR_CTAID.X ;  /* 0x00000000000479c3 */ /* 0x000e620000002500 */
[----:B------:R-:W2:Y:S07]  /*0040*/  LDCU.64 UR8, c[0x0][0x380] ;  /* 0x00007000ff0877ac */ /* 0x000eae0008000a00 */
[----:B------:R-:W1:Y:S01]  /*0050*/  LDC R4, c[0x0][0x360] ;  /* 0x0000d800ff047b82 */ /* 0x000e620000000800 */
[----:B0-----:R-:W0:Y:S01]  /*0060*/  I2F.U32.RP R0, UR6 ;  /* 0x0000000600007d06 */ /* 0x001e220008209000 */
[----:B------:R-:W-:-:S07]  /*0070*/  ISETP.NE.U32.AND P2, PT, RZ, UR6, PT ;  /* 0x00000006ff007c0c */ /* 0x000fce000bf45070 */
[----:B0-----:R-:W0:Y:S02]  /*0080*/  MUFU.RCP R0, R0 ;  /* 0x0000000000007308 */ /* 0x001e240000001000 */
[----:B0-----:R-:W-:Y:S02]  /*0090*/  VIADD R2, R0, 0xffffffe ;  /* 0x0ffffffe00027836 */ /* 0x001fe40000000000 */
[----:B-1----:R-:W-:Y:S01]  /*00a0*/  IMAD R0, R4, UR4, R5 ;  /* 0x0000000404007c24 */ /* 0x002fe2000f8e0205 */
[----:B------:R-:W0:Y:S03]  /*00b0*/  LDCU.64 UR4, c[0x0][0x358] ;  /* 0x00006b00ff0477ac */ /* 0x000e260008000a00 */
[----:B------:R1:W3:Y:S02]  /*00c0*/  F2I.FTZ.U32.TRUNC.NTZ R3, R2 ;  /* 0x0000000200037305 */ /* 0x0002e4000021f000 */
[----:B-1----:R-:W-:Y:S01]  /*00d0*/  IMAD.MOV.U32 R2, RZ, RZ, RZ ;  /* 0x000000ffff027224 */ /* 0x002fe200078e00ff */
[----:B---3--:R-:W-:-:S05]  /*00e0*/  IADD3 R7, PT, PT, RZ, -R3, RZ ;  /* 0x80000003ff077210 */ /* 0x008fca0007ffe0ff */
[----:B------:R-:W-:-:S04]  /*00f0*/  IMAD R7, R7, UR6, RZ ;  /* 0x0000000607077c24 */ /* 0x000fc8000f8e02ff */
[----:B------:R-:W-:-:S06]  /*0100*/  IMAD.HI.U32 R3, R3, R7, R2 ;  /* 0x0000000703037227 */ /* 0x000fcc00078e0002 */
[----:B------:R-:W-:-:S05]  /*0110*/  IMAD.HI.U32 R4, R3, R0, RZ ;  /* 0x0000000003047227 */ /* 0x000fca00078e00ff */
[----:B------:R-:W-:-:S05]  /*0120*/  IADD3 R3, PT, PT, -R4, RZ, RZ ;  /* 0x000000ff04037210 */ /* 0x000fca0007ffe1ff */
[----:B------:R-:W-:-:S05]  /*0130*/  IMAD R2, R3, UR6, R0 ;  /* 0x0000000603027c24 */ /* 0x000fca000f8e0200 */
[----:B------:R-:W-:-:S13]  /*0140*/  ISETP.GE.U32.AND P0, PT, R2, UR6, PT ;  /* 0x0000000602007c0c */ /* 0x000fda000bf06070 */
[----:B------:R-:W-:Y:S01]  /*0150*/  @P0 VIADD R2, R2, -UR6 ;  /* 0x8000000602020c36 */ /* 0x000fe20008000000 */
[----:B------:R-:W-:-:S04]  /*0160*/  @P0 IADD3 R4, PT, PT, R4, 0x1, RZ ;  /* 0x0000000104040810 */ /* 0x000fc80007ffe0ff */
[----:B------:R-:W-:Y:S02]  /*0170*/  ISETP.GE.U32.AND P1, PT, R2, UR6, PT ;  /* 0x0000000602007c0c */ /* 0x000fe4000bf26070 */
[----:B------:R-:W1:Y:S11]  /*0180*/  LDC.64 R2, c[0x0][0x3a0] ;  /* 0x0000e800ff027b82 */ /* 0x000e760000000a00 */
[----:B------:R-:W-:Y:S01]  /*0190*/  @P1 VIADD R4, R4, 0x1 ;  /* 0x0000000104041836 */ /* 0x000fe20000000000 */
[----:B------:R-:W-:-:S04]  /*01a0*/  @!P2 LOP3.LUT R4, RZ, UR6, RZ, 0x33, !PT ;  /* 0x00000006ff04ac12 */ /* 0x000fc8000f8e33ff */
[----:B------:R-:W-:-:S04]  /*01b0*/  I2FP.F32.U32 R6, R4 ;  /* 0x0000000400067245 */ /* 0x000fc80000201000 */
[----:B------:R-:W1:Y:S02]  /*01c0*/  F2I.TRUNC.NTZ R7, R6 ;  /* 0x0000000600077305 */ /* 0x000e64000020f100 */
[----:B-1----:R-:W-:-:S06]  /*01d0*/  IMAD.WIDE R2, R7, 0x4, R2 ;  /* 0x0000000407027825 */ /* 0x002fcc00078e0202 */
[----:B0-----:R-:W3:Y:S01]  /*01e0*/  LDG.E R2, desc[UR4][R2.64] ;  /* 0x0000000402027981 */ /* 0x001ee2000c1e1900 */
[----:B------:R-:W-:-:S05]  /*01f0*/  IADD3 R9, PT, PT, -R4, RZ, RZ ;  /* 0x000000ff04097210 */ /* 0x000fca0007ffe1ff */
[----:B------:R-:W-:-:S04]  /*0200*/  IMAD R9, R9, UR6, R0 ;  /* 0x0000000609097c24 */ /* 0x000fc8000f8e0200 */
[----:B---3--:R-:W-:-:S05]  /*0210*/  IMAD R0, R2, UR6, R9 ;  /* 0x0000000602007c24 */ /* 0x008fca000f8e0209 */
[----:B--2---:R-:W-:-:S04]  /*0220*/  IADD3 R4, P0, PT, R0, UR8, RZ ;  /* 0x0000000800047c10 */ /* 0x004fc8000ff1e0ff */
[----:B------:R-:W-:-:S05]  /*0230*/  LEA.HI.X.SX32 R5, R0, UR9, 0x1, P0 ;  /* 0x0000000900057c11 */ /* 0x000fca00080f0eff */
[----:B------:R-:W2:Y:S02]  /*0240*/  LDG.E.U8 R4, desc[UR4][R4.64] ;  /* 0x0000000404047981 */ /* 0x000ea4000c1e1100 */
[----:B--2---:R-:W-:-:S13]  /*0250*/  ISETP.NE.AND P0, PT, R4, RZ, PT ;  /* 0x000000ff0400720c */ /* 0x004fda0003f05270 */
[----:B------:R-:W-:Y:S05]  /*0260*/  @!P0 EXIT ;  /* 0x000000000000894d */ /* 0x000fea0003800000 */
[----:B------:R-:W0:Y:S02]  /*0270*/  LDC.64 R2, c[0x0][0x388] ;  /* 0x0000e200ff027b82 */ /* 0x000e240000000a00 */
[----:B0-----:R-:W-:-:S06]  /*0280*/  IMAD.WIDE R2, R9, 0x4, R2 ;  /* 0x0000000409027825 */ /* 0x001fcc00078e0202 */
[----:B------:R-:W2:Y:S02]  /*0290*/  LDG.E R2, desc[UR4][R2.64] ;  /* 0x0000000402027981 */ /* 0x000ea4000c1e1900 */
[----:B--2---:R-:W-:-:S13]  /*02a0*/  ISETP.NE.AND P0, PT, R2, RZ, PT ;  /* 0x000000ff0200720c */ /* 0x004fda0003f05270 */
[----:B------:R-:W-:Y:S05]  /*02b0*/  @!P0 EXIT ;  /* 0x000000000000894d */ /* 0x000fea0003800000 */
[----:B------:R-:W0:Y:S01]  /*02c0*/  LDCU.64 UR8, c[0x0][0x390] ;  /* 0x00007200ff0877ac */ /* 0x000e220008000a00 */
[----:B------:R-:W-:Y:S02]  /*02d0*/  IMAD R7, R7, UR6, R2 ;  /* 0x0000000607077c24 */ /* 0x000fe4000f8e0202 */
[----:B------:R-:W-:-:S03]  /*02e0*/  IMAD.MOV.U32 R0, RZ, RZ, 0x1 ;  /* 0x00000001ff007424 */ /* 0x000fc600078e00ff */
[----:B0-----:R-:W-:-:S04]  /*02f0*/  IADD3 R2, P0, PT, R7, UR8, RZ ;  /* 0x0000000807027c10 */ /* 0x001fc8000ff1e0ff */
[----:B------:R-:W-:-:S05]  /*0300*/  LEA.HI.X.SX32 R3, R7, UR9, 0x1, P0 ;  /* 0x0000000907037c11 */ /* 0x000fca00080f0eff */
[----:B------:R-:W-:Y:S01]  /*0310*/  STG.E.U8 desc[UR4][R2.64], R0 ;  /* 0x0000000002007986 */ /* 0x000fe2000c101104 */
[----:B------:R-:W-:Y:S05]  /*0320*/  EXIT ;  /* 0x000000000000794d */ /* 0x000fea0003800000 */
.L_x_15:
        /* <DEDUP_REMOVED lines=13> */
.L_x_19:


//--------------------- .nv.global.init           --------------------------
	.section	.nv.global.init,"aw",@progbits
.nv.global.init:
	.type		$str,@object
	.size		$str,($str$1 - $str)
$str:
        /*0000*/ 	.byte	0x53, 0x45, 0x41, 0x52, 0x43, 0x48, 0x20, 0x77, 0x6f, 0x72, 0x6b, 0x20, 0x25, 0x64, 0x20, 0x76
        /*0010*/ 	.byte	0x65, 0x72, 0x74, 0x65, 0x78, 0x20, 0x6c, 0x6f, 0x63, 0x61, 0x6c, 0x20, 0x25, 0x64, 0x2c, 0x20
        /*0020*/ 	.byte	0x76, 0x65, 0x72, 0x74, 0x65, 0x78, 0x20, 0x72, 0x65, 0x61, 0x6c, 0x20, 0x25, 0x64, 0x2c, 0x20
        /*0030*/ 	.byte	0x63, 0x6f, 0x6c, 0x6f, 0x72, 0x20, 0x25, 0x64, 0x0a, 0x00
	.type		$str$1,@object
	.size		$str$1,(.L_1 - $str$1)
$str$1:
        /*003a*/ 	.byte	0x43, 0x48, 0x45, 0x43, 0x4b, 0x20, 0x77, 0x6f, 0x72, 0x6b, 0x20, 0x25, 0x64, 0x20, 0x76, 0x65
        /*004a*/ 	.byte	0x72, 0x74, 0x65, 0x78, 0x20, 0x6c, 0x6f, 0x63, 0x61, 0x6c, 0x20, 0x25, 0x64, 0x2c, 0x20, 0x76
        /*005a*/ 	.byte	0x65, 0x72, 0x74, 0x65, 0x78, 0x20, 0x72, 0x65, 0x61, 0x6c, 0x20, 0x25, 0x64, 0x2c, 0x20, 0x6e
        /*006a*/ 	.byte	0x65, 0x77, 0x20, 0x77, 0x6f, 0x72, 0x6b, 0x20, 0x25, 0x64, 0x0a, 0x00
.L_1:


//--------------------- .nv.shared.reserved.0     --------------------------
	.section	.nv.shared.reserved.0,"aw",@nobits
	.weak		__nv_reservedSMEM_offset_0_alias
	.size		__nv_reservedSMEM_offset_0_alias, 0, 64
	.other		__nv_reservedSMEM_offset_0_alias,@"STO_CUDA_RESERVED_SHARED STV_DEFAULT"
__nv_reservedSMEM_offset_0_alias:
	.zero		0
	.zero		64


//--------------------- .nv.constant0._Z15KernelBoolClearPbi --------------------------
	.section	.nv.constant0._Z15KernelBoolClearPbi,"a",@progbits
	.sectionflags	@""
	.align	4
.nv.constant0._Z15KernelBoolClearPbi:
	.zero		908


//--------------------- .nv.constant0._Z16KernelCheckColorPbPiiS0_S0_i --------------------------
	.section	.nv.constant0._Z16KernelCheckColorPbPiiS0_S0_i,"a",@progbits
	.sectionflags	@""
	.align	4
.nv.constant0._Z16KernelCheckColorPbPiiS0_S0_i:
	.zero		940


//--------------------- .nv.constant0._Z17KernelSearchColorPiPbiiS_i --------------------------
	.section	.nv.constant0._Z17KernelSearchColorPiPbiiS_i,"a",@progbits
	.sectionflags	@""
	.align	4
.nv.constant0._Z17KernelSearchColorPiPbiiS_i:
	.zero		932


//--------------------- .nv.constant0._Z20KernelNeighbourColorPbPiS_iS0_ --------------------------
	.section	.nv.constant0._Z20KernelNeighbourColorPbPiS_iS0_,"a",@progbits
	.sectionflags	@""
	.align	4
.nv.constant0._Z20KernelNeighbourColorPbPiS_iS0_:
	.zero		936


//--------------------- SYMBOLS --------------------------

	.type		.nv.reservedSmem.offset0,@object
	.size		.nv.reservedSmem.offset0,0x4
	.type		vprintf,@function
